	.headerflags	@"EF_CUDA_TEXMODE_UNIFIED EF_CUDA_64BIT_ADDRESS EF_CUDA_ACCELERATORS EF_CUDA_SM90 EF_CUDA_VIRTUAL_SM(EF_CUDA_SM90)"
	.elftype	@"ET_EXEC"


//--------------------- .nv.info                  --------------------------
	.section	.nv.info,"",@"SHT_CUDA_INFO"
	.align	4


	//----- nvinfo : EIATTR_REGCOUNT
	.align		4
        /*0000*/ 	.byte	0x04, 0x2f
        /*0002*/ 	.short	(.L_1 - .L_0)
	.align		4
.L_0:
        /*0004*/ 	.word	index@(triton_poi_fused_convolution_relu_13)
        /*0008*/ 	.word	0x0000000c


	//----- nvinfo : EIATTR_MIN_STACK_SIZE
	.align		4
.L_1:
        /*000c*/ 	.byte	0x04, 0x12
        /*000e*/ 	.short	(.L_3 - .L_2)
	.align		4
.L_2:
        /*0010*/ 	.word	index@(triton_poi_fused_convolution_relu_13)
        /*0014*/ 	.word	0x00000000


	//----- nvinfo : EIATTR_FRAME_SIZE
	.align		4
.L_3:
        /*0018*/ 	.byte	0x04, 0x11
        /*001a*/ 	.short	(.L_5 - .L_4)
	.align		4
.L_4:
        /*001c*/ 	.word	index@(triton_poi_fused_convolution_relu_13)
        /*0020*/ 	.word	0x00000000


	//----- nvinfo : EIATTR_MIN_STACK_SIZE
	.align		4
.L_5:
        /*0024*/ 	.byte	0x04, 0x12
        /*0026*/ 	.short	(.L_7 - .L_6)
	.align		4
.L_6:
        /*0028*/ 	.word	index@(triton_poi_fused_convolution_relu_13)
        /*002c*/ 	.word	0x00000000
.L_7:


//--------------------- .nv.info.triton_poi_fused_convolution_relu_13 --------------------------
	.section	.nv.info.triton_poi_fused_convolution_relu_13,"",@"SHT_CUDA_INFO"
	.sectionflags	@""
	.align	4


	//----- nvinfo : EIATTR_CUDA_API_VERSION
	.align		4
        /*0000*/ 	.byte	0x04, 0x37
        /*0002*/ 	.short	(.L_9 - .L_8)
.L_8:
        /*0004*/ 	.word	0x0000007c


	//----- nvinfo : EIATTR_KPARAM_INFO
	.align		4
.L_9:
        /*0008*/ 	.byte	0x04, 0x17
        /*000a*/ 	.short	(.L_11 - .L_10)
.L_10:
        /*000c*/ 	.word	0x00000000
        /*0010*/ 	.short	0x0002
        /*0012*/ 	.short	0x0010
        /*0014*/ 	.byte	0x00, 0xf0, 0x11, 0x00


	//----- nvinfo : EIATTR_KPARAM_INFO
	.align		4
.L_11:
        /*0018*/ 	.byte	0x04, 0x17
        /*001a*/ 	.short	(.L_13 - .L_12)
.L_12:
        /*001c*/ 	.word	0x00000000
        /*0020*/ 	.short	0x0001
        /*0022*/ 	.short	0x0008
        /*0024*/ 	.byte	0x00, 0xf4, 0x21, 0x00


	//----- nvinfo : EIATTR_KPARAM_INFO
	.align		4
.L_13:
        /*0028*/ 	.byte	0x04, 0x17
        /*002a*/ 	.short	(.L_15 - .L_14)
.L_14:
        /*002c*/ 	.word	0x00000000
        /*0030*/ 	.short	0x0000
        /*0032*/ 	.short	0x0000
        /*0034*/ 	.byte	0x00, 0xf4, 0x21, 0x00


	//----- nvinfo : EIATTR_SPARSE_MMA_MASK
	.align		4
.L_15:
        /*0038*/ 	.byte	0x03, 0x50
        /*003a*/ 	.short	0x0000


	//----- nvinfo : EIATTR_MAXREG_COUNT
	.align		4
        /*003c*/ 	.byte	0x03, 0x1b
        /*003e*/ 	.short	0x00ff


	//----- nvinfo : EIATTR_EXIT_INSTR_OFFSETS
	.align		4
        /*0040*/ 	.byte	0x04, 0x1c
        /*0042*/ 	.short	(.L_17 - .L_16)


	//   ....[0]....
.L_16:
        /*0044*/ 	.word	0x00000190


	//----- nvinfo : EIATTR_REQNTID
	.align		4
.L_17:
        /*0048*/ 	.byte	0x04, 0x10
        /*004a*/ 	.short	(.L_19 - .L_18)
.L_18:
        /*004c*/ 	.word	0x00000100
        /*0050*/ 	.word	0x00000001
        /*0054*/ 	.word	0x00000001


	//----- nvinfo : EIATTR_CBANK_PARAM_SIZE
	.align		4
.L_19:
        /*0058*/ 	.byte	0x03, 0x19
        /*005a*/ 	.short	0x0014


	//----- nvinfo : EIATTR_PARAM_CBANK
	.align		4
        /*005c*/ 	.byte	0x04, 0x0a
        /*005e*/ 	.short	(.L_21 - .L_20)
	.align		4
.L_20:
        /*0060*/ 	.word	index@(.nv.constant0.triton_poi_fused_convolution_relu_13)
        /*0064*/ 	.short	0x0210
        /*0066*/ 	.short	0x0014


	//----- nvinfo : EIATTR_SW_WAR
	.align		4
.L_21:
        /*0068*/ 	.byte	0x04, 0x36
        /*006a*/ 	.short	(.L_23 - .L_22)
.L_22:
        /*006c*/ 	.word	0x00000008
.L_23:


//--------------------- .nv.callgraph             --------------------------
	.section	.nv.callgraph,"",@"SHT_CUDA_CALLGRAPH"
	.align	4
	.sectionentsize	8
	.align		4
        /*0000*/ 	.word	0x00000000
	.align		4
        /*0004*/ 	.word	0xffffffff
	.align		4
        /*0008*/ 	.word	0x00000000
	.align		4
        /*000c*/ 	.word	0xfffffffe
	.align		4
        /*0010*/ 	.word	0x00000000
	.align		4
        /*0014*/ 	.word	0xfffffffd
	.align		4
        /*0018*/ 	.word	0x00000000
	.align		4
        /*001c*/ 	.word	0xfffffffc


//--------------------- .text.triton_poi_fused_convolution_relu_13 --------------------------
	.section	.text.triton_poi_fused_convolution_relu_13,"ax",@progbits
	.align	128
        .global         triton_poi_fused_convolution_relu_13
        .type           triton_poi_fused_convolution_relu_13,@function
        .size           triton_poi_fused_convolution_relu_13,(.L_x_1 - triton_poi_fused_convolution_relu_13)
        .other          triton_poi_fused_convolution_relu_13,@"STO_CUDA_ENTRY STV_DEFAULT"
triton_poi_fused_convolution_relu_13:
.text.triton_poi_fused_convolution_relu_13:
[----:B------:R-:W-:Y:S01]  /*0000*/  LDC R1, c[0x0][0x28] ;  /* 0x00000a00ff017b82 */ /* 0x000fe20000000800 */
[----:B------:R-:W1:Y:S07]  /*0010*/  S2R R0, SR_TID.X ;  /* 0x0000000000007919 */ /* 0x000e6e0000002100 */
[----:B------:R-:W2:Y:S01]  /*0020*/  LDC.64 R4, c[0x0][0x218] ;  /* 0x00008600ff047b82 */ /* 0x000ea20000000a00 */
[----:B------:R-:W-:Y:S01]  /*0030*/  ULDC.64 UR4, c[0x0][0x208] ;  /* 0x0000820000047ab9 */ /* 0x000fe20000000a00 */
[----:B------:R-:W3:Y:S06]  /*0040*/  S2R R7, SR_CTAID.X ;  /* 0x0000000000077919 */ /* 0x000eec0000002500 */
[----:B------:R-:W4:Y:S01]  /*0050*/  LDC.64 R2, c[0x0][0x210] ;  /* 0x00008400ff027b82 */ /* 0x000f220000000a00 */
[----:B-1----:R-:W-:Y:S01]  /*0060*/  IMAD.SHL.U32 R0, R0, 0x2, RZ ;  /* 0x0000000200007824 */ /* 0x002fe200078e00ff */
[----:B---3--:R-:W-:-:S04]  /*0070*/  SHF.R.S32.HI R6, RZ, 0x16, R7 ;  /* 0x00000016ff067819 */ /* 0x008fc80000011407 */
[----:B------:R-:W-:-:S05]  /*0080*/  LOP3.LUT R0, R0, 0x1fe, RZ, 0xc0, !PT ;  /* 0x000001fe00007812 */ /* 0x000fca00078ec0ff */
[----:B------:R-:W-:Y:S01]  /*0090*/  IMAD R7, R7, 0x200, R0 ;  /* 0x0000020007077824 */ /* 0x000fe200078e0200 */
[----:B------:R-:W-:-:S03]  /*00a0*/  SGXT R0, R6, 0x1 ;  /* 0x000000010600781a */ /* 0x000fc60000000200 */
[----:B----4-:R-:W-:Y:S01]  /*00b0*/  IMAD.WIDE R2, R7, 0x4, R2 ;  /* 0x0000000407027825 */ /* 0x010fe200078e0202 */
[----:B------:R-:W-:-:S04]  /*00c0*/  LEA.HI R0, R0, R7, RZ, 0x9 ;  /* 0x0000000700007211 */ /* 0x000fc800078f48ff */
[----:B------:R-:W-:-:S05]  /*00d0*/  LOP3.LUT R0, R0, 0xfffffe00, RZ, 0xc0, !PT ;  /* 0xfffffe0000007812 */ /* 0x000fca00078ec0ff */
[----:B------:R-:W-:Y:S02]  /*00e0*/  IMAD.IADD R9, R7, 0x1, -R0 ;  /* 0x0000000107097824 */ /* 0x000fe400078e0a00 */
[----:B------:R-:W3:Y:S02]  /*00f0*/  LDG.E.64 R6, desc[UR4][R2.64] ;  /* 0x0000000402067981 */ /* 0x000ee4000c1e1b00 */
[----:B--2---:R-:W-:-:S06]  /*0100*/  IMAD.WIDE R4, R9, 0x4, R4 ;  /* 0x0000000409047825 */ /* 0x004fcc00078e0204 */
[----:B------:R-:W3:Y:S02]  /*0110*/  LDG.E.EL.64 R4, desc[UR4][R4.64] ;  /* 0x0000000404047981 */ /* 0x000ee4000c2e1b00 */
[C---:B---3--:R-:W-:Y:S01]  /*0120*/  FSETP.GEU.AND P0, PT, R6.reuse, -R4, PT ;  /* 0x800000040600720b */ /* 0x048fe20003f0e000 */
[----:B------:R-:W-:Y:S01]  /*0130*/  FADD R6, R6, R4 ;  /* 0x0000000406067221 */ /* 0x000fe20000000000 */
[C---:B------:R-:W-:Y:S01]  /*0140*/  FADD R0, R7.reuse, R5 ;  /* 0x0000000507007221 */ /* 0x040fe20000000000 */
[----:B------:R-:W-:-:S03]  /*0150*/  FSETP.GEU.AND P1, PT, R7, -R5, PT ;  /* 0x800000050700720b */ /* 0x000fc60003f2e000 */
[----:B------:R-:W-:Y:S02]  /*0160*/  FSEL R6, R6, RZ, P0 ;  /* 0x000000ff06067208 */ /* 0x000fe40000000000 */
[----:B------:R-:W-:-:S05]  /*0170*/  FSEL R7, R0, RZ, P1 ;  /* 0x000000ff00077208 */ /* 0x000fca0000800000 */
[----:B------:R-:W-:Y:S01]  /*0180*/  STG.E.64 desc[UR4][R2.64], R6 ;  /* 0x0000000602007986 */ /* 0x000fe2000c101b04 */
[----:B------:R-:W-:Y:S05]  /*0190*/  EXIT ;  /* 0x000000000000794d */ /* 0x000fea0003800000 */
.L_x_0:
[----:B------:R-:W-:-:S00]  /*01a0*/  BRA `(.L_x_0) ;  /* 0xfffffffc00fc7947 */ /* 0x000fc0000383ffff */
[----:B------:R-:W-:-:S00]  /*01b0*/  NOP ;  /* 0x0000000000007918 */ /* 0x000fc00000000000 */
        /* <DEDUP_REMOVED lines=12> */
.L_x_1:


//--------------------- .nv.constant0.triton_poi_fused_convolution_relu_13 --------------------------
	.section	.nv.constant0.triton_poi_fused_convolution_relu_13,"a",@progbits
	.sectionflags	@""
	.align	4
.nv.constant0.triton_poi_fused_convolution_relu_13:
	.zero		548
